//
// Generated by NVIDIA NVVM Compiler
//
// Compiler Build ID: CL-36424714
// Cuda compilation tools, release 13.0, V13.0.88
// Based on NVVM 20.0.0
//

.version 9.0
.target sm_100
.address_size 64

	// .globl	kernel
.extern .func  (.param .b32 func_retval0) vprintf
(
	.param .b64 vprintf_param_0,
	.param .b64 vprintf_param_1
)
;
.global .align 1 .b8 $str[15] = {104, 101, 108, 108, 111, 32, 119, 111, 114, 108, 100, 10, 37, 100};

.visible .entry kernel()
{
	.local .align 8 .b8 	__local_depot0[8];
	.reg .b64 	%SP;
	.reg .b64 	%SPL;
	.reg .pred 	%p<2>;
	.reg .b32 	%r<9>;
	.reg .b64 	%rd<6>;

	mov.u64 	%SPL, __local_depot0;
	cvta.local.u64 	%SP, %SPL;
	mov.u32 	%r1, %tid.x;
	mov.u32 	%r2, %ctaid.x;
	mov.u32 	%r3, %ntid.x;
	mul.lo.s32 	%r4, %r3, %r2;
	neg.s32 	%r5, %r4;
	setp.ne.s32 	%p1, %r1, %r5;
	@%p1 bra 	$L__BB0_2;
	add.u64 	%rd1, %SP, 0;
	add.u64 	%rd2, %SPL, 0;
	mov.b64 	%rd3, 303030304;
	ld.u32 	%r6, [%rd3];
	st.local.u32 	[%rd2], %r6;
	mov.u64 	%rd4, $str;
	cvta.global.u64 	%rd5, %rd4;
	{ // callseq 0, 0
	.param .b64 param0;
	st.param.b64 	[param0], %rd5;
	.param .b64 param1;
	st.param.b64 	[param1], %rd1;
	.param .b32 retval0;
	call.uni (retval0), 
	vprintf, 
	(
	param0, 
	param1
	);
	ld.param.b32 	%r7, [retval0];
	} // callseq 0
$L__BB0_2:
	ret;

}


// ===== COMPILED SASS (sm_100) =====

	.target	sm_100

	.elftype	@"ET_EXEC"


//--------------------- .note.nv.tkinfo           --------------------------
	.section	.note.nv.tkinfo,"",@"SHT_NOTE"
	.sectionflags	@"SHF_NOTE_NV_TKINFO"
	.tkinfo
        /*0018*/ 	.word	0x00000002
        /*0030*/ 	.string	""
        /*0030*/ 	.string	"ptxas"
        /*0030*/ 	.string	"Cuda compilation tools, release 13.0, V13.0.88"
        /*0030*/ 	.string	"Build cuda_13.0.r13.0/compiler.36424714_0"
        /*0030*/ 	.string	"-arch sm_100 -m 64 "



//--------------------- .note.nv.cuinfo           --------------------------
	.section	.note.nv.cuinfo,"",@"SHT_NOTE"
	.sectionflags	@"SHF_NOTE_NV_CUINFO"
        /*0018*/ 	.short	0x0002
        /*001a*/ 	.short	0x0064
        /*001c*/ 	.short	0x0082
	.zero		2


//--------------------- .nv.info                  --------------------------
	.section	.nv.info,"",@"SHT_CUDA_INFO"
	.align	4


	//----- nvinfo : EIATTR_REGCOUNT
	.align		4
        /*0000*/ 	.byte	0x04, 0x2f
        /*0002*/ 	.short	(.L_2 - .L_1)
	.align		4
.L_1:
        /*0004*/ 	.word	index@(kernel)
        /*0008*/ 	.word	0x00000018


	//----- nvinfo : EIATTR_FRAME_SIZE
	.align		4
.L_2:
        /*000c*/ 	.byte	0x04, 0x11
        /*000e*/ 	.short	(.L_4 - .L_3)
	.align		4
.L_3:
        /*0010*/ 	.word	index@(kernel)
        /*0014*/ 	.word	0x00000008


	//----- nvinfo : EIATTR_MIN_STACK_SIZE
	.align		4
.L_4:
        /*0018*/ 	.byte	0x04, 0x12
        /*001a*/ 	.short	(.L_6 - .L_5)
	.align		4
.L_5:
        /*001c*/ 	.word	index@(kernel)
        /*0020*/ 	.word	0x00000008
.L_6:


//--------------------- .nv.compat                --------------------------
	.section	.nv.compat,"",@"SHT_CUDA_COMPAT_INFO"
	.align	4
        /*0000*/ 	.byte	0x02, 0x09, 0x00, 0x00, 0x02, 0x02, 0x01, 0x00, 0x02, 0x05, 0x05, 0x00, 0x03, 0x07, 0x01, 0x01
        /*0010*/ 	.byte	0x02, 0x03, 0x00, 0x00, 0x02, 0x06, 0x01, 0x00, 0x04, 0x0b, 0x08, 0x00, 0x09, 0x00, 0x00, 0x00
        /*0020*/ 	.byte	0x00, 0x00, 0x00, 0x00


//--------------------- .nv.info.kernel           --------------------------
	.section	.nv.info.kernel,"",@"SHT_CUDA_INFO"
	.sectionflags	@""
	.align	4


	//----- nvinfo : EIATTR_CUDA_API_VERSION
	.align		4
        /*0000*/ 	.byte	0x04, 0x37
        /*0002*/ 	.short	(.L_8 - .L_7)
.L_7:
        /*0004*/ 	.word	0x00000082


	//----- nvinfo : EIATTR_SPARSE_MMA_MASK
	.align		4
.L_8:
        /*0008*/ 	.byte	0x03, 0x50
        /*000a*/ 	.short	0x0000


	//----- nvinfo : EIATTR_MAXREG_COUNT
	.align		4
        /*000c*/ 	.byte	0x03, 0x1b
        /*000e*/ 	.short	0x00ff


	//----- nvinfo : EIATTR_EXTERNS
	.align		4
        /*0010*/ 	.byte	0x04, 0x0f
        /*0012*/ 	.short	(.L_10 - .L_9)


	//   ....[0]....
	.align		4
.L_9:
        /*0014*/ 	.word	index@(vprintf)


	//----- nvinfo : EIATTR_MERCURY_ISA_VERSION
	.align		4
.L_10:
        /*0018*/ 	.byte	0x03, 0x5f
        /*001a*/ 	.short	0x0101


	//----- nvinfo : EIATTR_VRC_CTA_INIT_COUNT
	.align		4
        /*001c*/ 	.byte	0x02, 0x4a
	.zero		1
	.zero		1


	//----- nvinfo : EIATTR_SYSCALL_OFFSETS
	.align		4
        /*0020*/ 	.byte	0x04, 0x46
        /*0022*/ 	.short	(.L_12 - .L_11)


	//   ....[0]....
.L_11:
        /*0024*/ 	.word	0x00000180


	//----- nvinfo : EIATTR_EXIT_INSTR_OFFSETS
	.align		4
.L_12:
        /*0028*/ 	.byte	0x04, 0x1c
        /*002a*/ 	.short	(.L_14 - .L_13)


	//   ....[0]....
.L_13:
        /*002c*/ 	.word	0x000000c0


	//   ....[1]....
        /*0030*/ 	.word	0x00000190


	//----- nvinfo : EIATTR_CRS_STACK_SIZE
	.align		4
.L_14:
        /*0034*/ 	.byte	0x04, 0x1e
        /*0036*/ 	.short	(.L_16 - .L_15)
.L_15:
        /*0038*/ 	.word	0x00000000


	//----- nvinfo : EIATTR_SW_WAR
	.align		4
.L_16:
        /*003c*/ 	.byte	0x04, 0x36
        /*003e*/ 	.short	(.L_18 - .L_17)
.L_17:
        /*0040*/ 	.word	0x00000008
.L_18:


//--------------------- .nv.callgraph             --------------------------
	.section	.nv.callgraph,"",@"SHT_CUDA_CALLGRAPH"
	.align	4
	.sectionentsize	8
	.align		4
        /*0000*/ 	.word	0x00000000
	.align		4
        /*0004*/ 	.word	0xffffffff
	.align		4
        /*0008*/ 	.word	index@(kernel)
	.align		4
        /*000c*/ 	.word	index@(vprintf)
	.align		4
        /*0010*/ 	.word	0x00000000
	.align		4
        /*0014*/ 	.word	0xfffffffe
	.align		4
        /*0018*/ 	.word	0x00000000
	.align		4
        /*001c*/ 	.word	0xfffffffd
	.align		4
        /*0020*/ 	.word	0x00000000
	.align		4
        /*0024*/ 	.word	0xfffffffc


//--------------------- .nv.constant4             --------------------------
	.section	.nv.constant4,"a",@progbits
	.align	8
	.align		8
.nv.constant4:
        /*0000*/ 	.dword	vprintf
	.align		8
        /*0008*/ 	.dword	$str


//--------------------- .text.kernel              --------------------------
	.section	.text.kernel,"ax",@progbits
	.align	128
        .global         kernel
        .type           kernel,@function
        .size           kernel,(.L_x_2 - kernel)
        .other          kernel,@"STO_CUDA_ENTRY STV_DEFAULT"
kernel:
.text.kernel:
[----:B------:R-:W0:Y:S08]  /*0000*/  LDC R1, c[0x0][0x37c] ;  /* 0x0000df00ff017b82 */ /* 0x000e300000000800 */
[----:B------:R-:W1:Y:S01]  /*0010*/  S2UR UR4, SR_CTAID.X ;  /* 0x00000000000479c3 */ /* 0x000e620000002500 */
[----:B------:R-:W2:Y:S01]  /*0020*/  S2R R0, SR_TID.X ;  /* 0x0000000000007919 */ /* 0x000ea20000002100 */
[----:B------:R-:W3:Y:S01]  /*0030*/  LDCU UR7, c[0x0][0x2fc] ;  /* 0x00005f80ff0777ac */ /* 0x000ee20008000800 */
[----:B0-----:R-:W-:Y:S01]  /*0040*/  VIADD R1, R1, 0xfffffff8 ;  /* 0xfffffff801017836 */ /* 0x001fe20000000000 */
[----:B------:R-:W0:Y:S01]  /*0050*/  LDCU UR5, c[0x0][0x360] ;  /* 0x00006c00ff0577ac */ /* 0x000e220008000800 */
[----:B------:R-:W4:Y:S01]  /*0060*/  LDCU UR6, c[0x0][0x2f8] ;  /* 0x00005f00ff0677ac */ /* 0x000f220008000800 */
[----:B-1----:R-:W-:-:S04]  /*0070*/  UIADD3 UR4, UPT, UPT, URZ, -UR4, URZ ;  /* 0x80000004ff047290 */ /* 0x002fc8000fffe0ff */
[----:B0-----:R-:W-:Y:S01]  /*0080*/  UIMAD UR5, UR4, UR5, URZ ;  /* 0x00000005040572a4 */ /* 0x001fe2000f8e02ff */
[----:B----4-:R-:W-:-:S05]  /*0090*/  IADD3 R6, P1, PT, R1, UR6, RZ ;  /* 0x0000000601067c10 */ /* 0x010fca000ff3e0ff */
[----:B--2---:R-:W-:Y:S01]  /*00a0*/  ISETP.NE.AND P0, PT, R0, UR5, PT ;  /* 0x0000000500007c0c */ /* 0x004fe2000bf05270 */
[----:B---3--:R-:W-:-:S12]  /*00b0*/  IMAD.X R7, RZ, RZ, UR7, P1 ;  /* 0x00000007ff077e24 */ /* 0x008fd800088e06ff */
[----:B------:R-:W-:Y:S05]  /*00c0*/  @P0 EXIT ;  /* 0x000000000000094d */ /* 0x000fea0003800000 */
[----:B------:R-:W0:Y:S01]  /*00d0*/  LDCU.64 UR4, c[0x0][0x358] ;  /* 0x00006b00ff0477ac */ /* 0x000e220008000a00 */
[----:B------:R-:W-:Y:S02]  /*00e0*/  HFMA2 R9, -RZ, RZ, 0, 0 ;  /* 0x00000000ff097431 */ /* 0x000fe400000001ff */
[----:B------:R-:W-:-:S05]  /*00f0*/  IMAD.MOV.U32 R8, RZ, RZ, 0x12000000 ;  /* 0x12000000ff087424 */ /* 0x000fca00078e00ff */
[----:B0-----:R-:W2:Y:S01]  /*0100*/  LD.E R0, desc[UR4][R8.64+0xfe020] ;  /* 0x0fe0200408007980 */ /* 0x001ea2000c101900 */
[----:B------:R-:W-:Y:S01]  /*0110*/  MOV R2, 0x0 ;  /* 0x0000000000027802 */ /* 0x000fe20000000f00 */
[----:B------:R-:W0:Y:S05]  /*0120*/  LDCU.64 UR4, c[0x4][0x8] ;  /* 0x01000100ff0477ac */ /* 0x000e2a0008000a00 */
[----:B------:R-:W1:Y:S01]  /*0130*/  LDC.64 R2, c[0x4][R2] ;  /* 0x0100000002027b82 */ /* 0x000e620000000a00 */
[----:B0-----:R-:W-:Y:S01]  /*0140*/  IMAD.U32 R4, RZ, RZ, UR4 ;  /* 0x00000004ff047e24 */ /* 0x001fe2000f8e00ff */
[----:B------:R-:W-:Y:S01]  /*0150*/  MOV R5, UR5 ;  /* 0x0000000500057c02 */ /* 0x000fe20008000f00 */
[----:B-12---:R0:W-:Y:S06]  /*0160*/  STL [R1], R0 ;  /* 0x0000000001007387 */ /* 0x0061ec0000100800 */
[----:B------:R-:W-:-:S07]  /*0170*/  LEPC R20, `(.L_x_0) ;  /* 0x000000001014794e */ /* 0x000fce0000000000 */
[----:B0-----:R-:W-:Y:S05]  /*0180*/  CALL.ABS.NOINC R2 ;  /* 0x0000000002007343 */ /* 0x001fea0003c00000 */
.L_x_0:
[----:B------:R-:W-:Y:S05]  /*0190*/  EXIT ;  /* 0x000000000000794d */ /* 0x000fea0003800000 */
.L_x_1:
[----:B------:R-:W-:-:S00]  /*01a0*/  BRA `(.L_x_1) ;  /* 0xfffffffc00fc7947 */ /* 0x000fc0000383ffff */
[----:B------:R-:W-:-:S00]  /*01b0*/  NOP ;  /* 0x0000000000007918 */ /* 0x000fc00000000000 */
        /* <DEDUP_REMOVED lines=12> */
.L_x_2:


//--------------------- .nv.global.init           --------------------------
	.section	.nv.global.init,"aw",@progbits
.nv.global.init:
	.type		$str,@object
	.size		$str,(.L_0 - $str)
$str:
        /*0000*/ 	.byte	0x68, 0x65, 0x6c, 0x6c, 0x6f, 0x20, 0x77, 0x6f, 0x72, 0x6c, 0x64, 0x0a, 0x25, 0x64, 0x00
.L_0:


//--------------------- .nv.shared.reserved.0     --------------------------
	.section	.nv.shared.reserved.0,"aw",@nobits
	.weak		__nv_reservedSMEM_offset_0_alias
	.size		__nv_reservedSMEM_offset_0_alias, 0, 64
	.other		__nv_reservedSMEM_offset_0_alias,@"STO_CUDA_RESERVED_SHARED STV_DEFAULT"
__nv_reservedSMEM_offset_0_alias:
	.zero		0
	.zero		64


//--------------------- .nv.constant0.kernel      --------------------------
	.section	.nv.constant0.kernel,"a",@progbits
	.sectionflags	@""
	.align	4
.nv.constant0.kernel:
	.zero		896


//--------------------- SYMBOLS --------------------------

	.type		.nv.reservedSmem.offset0,@object
	.size		.nv.reservedSmem.offset0,0x4
	.type		vprintf,@function
